//
// Generated by NVIDIA NVVM Compiler
//
// Compiler Build ID: CL-36424714
// Cuda compilation tools, release 13.0, V13.0.88
// Based on NVVM 20.0.0
//

.version 9.0
.target sm_100
.address_size 64

	// .globl	_Z6kernelPii

.visible .entry _Z6kernelPii(
	.param .u64 .ptr .align 1 _Z6kernelPii_param_0,
	.param .u32 _Z6kernelPii_param_1
)
{
	.reg .pred 	%p<2>;
	.reg .b32 	%r<6>;
	.reg .b64 	%rd<5>;

	ld.param.u64 	%rd1, [_Z6kernelPii_param_0];
	ld.param.u32 	%r2, [_Z6kernelPii_param_1];
	mov.u32 	%r3, %ctaid.x;
	mov.u32 	%r4, %ntid.x;
	mov.u32 	%r5, %tid.x;
	mad.lo.s32 	%r1, %r3, %r4, %r5;
	setp.ge.s32 	%p1, %r1, %r2;
	@%p1 bra 	$L__BB0_2;
	cvta.to.global.u64 	%rd2, %rd1;
	mul.wide.s32 	%rd3, %r1, 4;
	add.s64 	%rd4, %rd2, %rd3;
	st.global.u32 	[%rd4], %r1;
$L__BB0_2:
	ret;

}


// ===== COMPILED SASS (sm_100) =====

	.target	sm_100

	.elftype	@"ET_EXEC"


//--------------------- .note.nv.tkinfo           --------------------------
	.section	.note.nv.tkinfo,"",@"SHT_NOTE"
	.sectionflags	@"SHF_NOTE_NV_TKINFO"
	.tkinfo
        /*0018*/ 	.word	0x00000002
        /*0030*/ 	.string	""
        /*0030*/ 	.string	"ptxas"
        /*0030*/ 	.string	"Cuda compilation tools, release 13.0, V13.0.88"
        /*0030*/ 	.string	"Build cuda_13.0.r13.0/compiler.36424714_0"
        /*0030*/ 	.string	"-arch sm_100 -m 64 "



//--------------------- .note.nv.cuinfo           --------------------------
	.section	.note.nv.cuinfo,"",@"SHT_NOTE"
	.sectionflags	@"SHF_NOTE_NV_CUINFO"
        /*0018*/ 	.short	0x0002
        /*001a*/ 	.short	0x0064
        /*001c*/ 	.short	0x0082
	.zero		2


//--------------------- .nv.info                  --------------------------
	.section	.nv.info,"",@"SHT_CUDA_INFO"
	.align	4


	//----- nvinfo : EIATTR_REGCOUNT
	.align		4
        /*0000*/ 	.byte	0x04, 0x2f
        /*0002*/ 	.short	(.L_1 - .L_0)
	.align		4
.L_0:
        /*0004*/ 	.word	index@(_Z6kernelPii)
        /*0008*/ 	.word	0x00000008


	//----- nvinfo : EIATTR_FRAME_SIZE
	.align		4
.L_1:
        /*000c*/ 	.byte	0x04, 0x11
        /*000e*/ 	.short	(.L_3 - .L_2)
	.align		4
.L_2:
        /*0010*/ 	.word	index@(_Z6kernelPii)
        /*0014*/ 	.word	0x00000000


	//----- nvinfo : EIATTR_MIN_STACK_SIZE
	.align		4
.L_3:
        /*0018*/ 	.byte	0x04, 0x12
        /*001a*/ 	.short	(.L_5 - .L_4)
	.align		4
.L_4:
        /*001c*/ 	.word	index@(_Z6kernelPii)
        /*0020*/ 	.word	0x00000000
.L_5:


//--------------------- .nv.compat                --------------------------
	.section	.nv.compat,"",@"SHT_CUDA_COMPAT_INFO"
	.align	4
        /*0000*/ 	.byte	0x02, 0x09, 0x00, 0x00, 0x02, 0x02, 0x01, 0x00, 0x02, 0x05, 0x05, 0x00, 0x03, 0x07, 0x01, 0x01
        /*0010*/ 	.byte	0x02, 0x03, 0x00, 0x00, 0x02, 0x06, 0x01, 0x00, 0x04, 0x0b, 0x08, 0x00, 0x09, 0x00, 0x00, 0x00
        /*0020*/ 	.byte	0x00, 0x00, 0x00, 0x00


//--------------------- .nv.info._Z6kernelPii     --------------------------
	.section	.nv.info._Z6kernelPii,"",@"SHT_CUDA_INFO"
	.sectionflags	@""
	.align	4


	//----- nvinfo : EIATTR_CUDA_API_VERSION
	.align		4
        /*0000*/ 	.byte	0x04, 0x37
        /*0002*/ 	.short	(.L_7 - .L_6)
.L_6:
        /*0004*/ 	.word	0x00000082


	//----- nvinfo : EIATTR_KPARAM_INFO
	.align		4
.L_7:
        /*0008*/ 	.byte	0x04, 0x17
        /*000a*/ 	.short	(.L_9 - .L_8)
.L_8:
        /*000c*/ 	.word	0x00000000
        /*0010*/ 	.short	0x0001
        /*0012*/ 	.short	0x0008
        /*0014*/ 	.byte	0x00, 0xf0, 0x11, 0x00


	//----- nvinfo : EIATTR_KPARAM_INFO
	.align		4
.L_9:
        /*0018*/ 	.byte	0x04, 0x17
        /*001a*/ 	.short	(.L_11 - .L_10)
.L_10:
        /*001c*/ 	.word	0x00000000
        /*0020*/ 	.short	0x0000
        /*0022*/ 	.short	0x0000
        /*0024*/ 	.byte	0x00, 0xf5, 0x21, 0x00


	//----- nvinfo : EIATTR_SPARSE_MMA_MASK
	.align		4
.L_11:
        /*0028*/ 	.byte	0x03, 0x50
        /*002a*/ 	.short	0x0000


	//----- nvinfo : EIATTR_MAXREG_COUNT
	.align		4
        /*002c*/ 	.byte	0x03, 0x1b
        /*002e*/ 	.short	0x00ff


	//----- nvinfo : EIATTR_MERCURY_ISA_VERSION
	.align		4
        /*0030*/ 	.byte	0x03, 0x5f
        /*0032*/ 	.short	0x0101


	//----- nvinfo : EIATTR_VRC_CTA_INIT_COUNT
	.align		4
        /*0034*/ 	.byte	0x02, 0x4a
	.zero		1
	.zero		1


	//----- nvinfo : EIATTR_EXIT_INSTR_OFFSETS
	.align		4
        /*0038*/ 	.byte	0x04, 0x1c
        /*003a*/ 	.short	(.L_13 - .L_12)


	//   ....[0]....
.L_12:
        /*003c*/ 	.word	0x00000070


	//   ....[1]....
        /*0040*/ 	.word	0x000000c0


	//----- nvinfo : EIATTR_CBANK_PARAM_SIZE
	.align		4
.L_13:
        /*0044*/ 	.byte	0x03, 0x19
        /*0046*/ 	.short	0x000c


	//----- nvinfo : EIATTR_PARAM_CBANK
	.align		4
        /*0048*/ 	.byte	0x04, 0x0a
        /*004a*/ 	.short	(.L_15 - .L_14)
	.align		4
.L_14:
        /*004c*/ 	.word	index@(.nv.constant0._Z6kernelPii)
        /*0050*/ 	.short	0x0380
        /*0052*/ 	.short	0x000c


	//----- nvinfo : EIATTR_SW_WAR
	.align		4
.L_15:
        /*0054*/ 	.byte	0x04, 0x36
        /*0056*/ 	.short	(.L_17 - .L_16)
.L_16:
        /*0058*/ 	.word	0x00000008
.L_17:


//--------------------- .nv.callgraph             --------------------------
	.section	.nv.callgraph,"",@"SHT_CUDA_CALLGRAPH"
	.align	4
	.sectionentsize	8
	.align		4
        /*0000*/ 	.word	0x00000000
	.align		4
        /*0004*/ 	.word	0xffffffff
	.align		4
        /*0008*/ 	.word	0x00000000
	.align		4
        /*000c*/ 	.word	0xfffffffe
	.align		4
        /*0010*/ 	.word	0x00000000
	.align		4
        /*0014*/ 	.word	0xfffffffd
	.align		4
        /*0018*/ 	.word	0x00000000
	.align		4
        /*001c*/ 	.word	0xfffffffc


//--------------------- .text._Z6kernelPii        --------------------------
	.section	.text._Z6kernelPii,"ax",@progbits
	.align	128
        .global         _Z6kernelPii
        .type           _Z6kernelPii,@function
        .size           _Z6kernelPii,(.L_x_1 - _Z6kernelPii)
        .other          _Z6kernelPii,@"STO_CUDA_ENTRY STV_DEFAULT"
_Z6kernelPii:
.text._Z6kernelPii:
[----:B------:R-:W-:Y:S01]  /*0000*/  LDC R1, c[0x0][0x37c] ;  /* 0x0000df00ff017b82 */ /* 0x000fe20000000800 */
[----:B------:R-:W0:Y:S07]  /*0010*/  S2R R0, SR_TID.X ;  /* 0x0000000000007919 */ /* 0x000e2e0000002100 */
[----:B------:R-:W0:Y:S01]  /*0020*/  S2UR UR4, SR_CTAID.X ;  /* 0x00000000000479c3 */ /* 0x000e220000002500 */
[----:B------:R-:W1:Y:S07]  /*0030*/  LDCU UR5, c[0x0][0x388] ;  /* 0x00007100ff0577ac */ /* 0x000e6e0008000800 */
[----:B------:R-:W0:Y:S02]  /*0040*/  LDC R5, c[0x0][0x360] ;  /* 0x0000d800ff057b82 */ /* 0x000e240000000800 */
[----:B0-----:R-:W-:-:S05]  /*0050*/  IMAD R5, R5, UR4, R0 ;  /* 0x0000000405057c24 */ /* 0x001fca000f8e0200 */
[----:B-1----:R-:W-:-:S13]  /*0060*/  ISETP.GE.AND P0, PT, R5, UR5, PT ;  /* 0x0000000505007c0c */ /* 0x002fda000bf06270 */
[----:B------:R-:W-:Y:S05]  /*0070*/  @P0 EXIT ;  /* 0x000000000000094d */ /* 0x000fea0003800000 */
[----:B------:R-:W0:Y:S01]  /*0080*/  LDC.64 R2, c[0x0][0x380] ;  /* 0x0000e000ff027b82 */ /* 0x000e220000000a00 */
[----:B------:R-:W1:Y:S01]  /*0090*/  LDCU.64 UR4, c[0x0][0x358] ;  /* 0x00006b00ff0477ac */ /* 0x000e620008000a00 */
[----:B0-----:R-:W-:-:S05]  /*00a0*/  IMAD.WIDE R2, R5, 0x4, R2 ;  /* 0x0000000405027825 */ /* 0x001fca00078e0202 */
[----:B-1----:R-:W-:Y:S01]  /*00b0*/  STG.E desc[UR4][R2.64], R5 ;  /* 0x0000000502007986 */ /* 0x002fe2000c101904 */
[----:B------:R-:W-:Y:S05]  /*00c0*/  EXIT ;  /* 0x000000000000794d */ /* 0x000fea0003800000 */
.L_x_0:
[----:B------:R-:W-:-:S00]  /*00d0*/  BRA `(.L_x_0) ;  /* 0xfffffffc00fc7947 */ /* 0x000fc0000383ffff */
[----:B------:R-:W-:-:S00]  /*00e0*/  NOP ;  /* 0x0000000000007918 */ /* 0x000fc00000000000 */
        /* <DEDUP_REMOVED lines=9> */
.L_x_1:


//--------------------- .nv.shared.reserved.0     --------------------------
	.section	.nv.shared.reserved.0,"aw",@nobits
	.weak		__nv_reservedSMEM_offset_0_alias
	.size		__nv_reservedSMEM_offset_0_alias, 0, 64
	.other		__nv_reservedSMEM_offset_0_alias,@"STO_CUDA_RESERVED_SHARED STV_DEFAULT"
__nv_reservedSMEM_offset_0_alias:
	.zero		0
	.zero		64


//--------------------- .nv.constant0._Z6kernelPii --------------------------
	.section	.nv.constant0._Z6kernelPii,"a",@progbits
	.sectionflags	@""
	.align	4
.nv.constant0._Z6kernelPii:
	.zero		908


//--------------------- SYMBOLS --------------------------

	.type		.nv.reservedSmem.offset0,@object
	.size		.nv.reservedSmem.offset0,0x4
